	.headerflags	@"EF_CUDA_TEXMODE_UNIFIED EF_CUDA_64BIT_ADDRESS EF_CUDA_ACCELERATORS EF_CUDA_SM90 EF_CUDA_VIRTUAL_SM(EF_CUDA_SM90)"
	.elftype	@"ET_EXEC"


//--------------------- .nv.info                  --------------------------
	.section	.nv.info,"",@"SHT_CUDA_INFO"
	.align	4


	//----- nvinfo : EIATTR_REGCOUNT
	.align		4
        /*0000*/ 	.byte	0x04, 0x2f
        /*0002*/ 	.short	(.L_1 - .L_0)
	.align		4
.L_0:
        /*0004*/ 	.word	index@(triton_poi_fused_cat_1)
        /*0008*/ 	.word	0x0000000a


	//----- nvinfo : EIATTR_MIN_STACK_SIZE
	.align		4
.L_1:
        /*000c*/ 	.byte	0x04, 0x12
        /*000e*/ 	.short	(.L_3 - .L_2)
	.align		4
.L_2:
        /*0010*/ 	.word	index@(triton_poi_fused_cat_1)
        /*0014*/ 	.word	0x00000000


	//----- nvinfo : EIATTR_FRAME_SIZE
	.align		4
.L_3:
        /*0018*/ 	.byte	0x04, 0x11
        /*001a*/ 	.short	(.L_5 - .L_4)
	.align		4
.L_4:
        /*001c*/ 	.word	index@(triton_poi_fused_cat_1)
        /*0020*/ 	.word	0x00000000


	//----- nvinfo : EIATTR_MIN_STACK_SIZE
	.align		4
.L_5:
        /*0024*/ 	.byte	0x04, 0x12
        /*0026*/ 	.short	(.L_7 - .L_6)
	.align		4
.L_6:
        /*0028*/ 	.word	index@(triton_poi_fused_cat_1)
        /*002c*/ 	.word	0x00000000
.L_7:


//--------------------- .nv.info.triton_poi_fused_cat_1 --------------------------
	.section	.nv.info.triton_poi_fused_cat_1,"",@"SHT_CUDA_INFO"
	.sectionflags	@""
	.align	4


	//----- nvinfo : EIATTR_CUDA_API_VERSION
	.align		4
        /*0000*/ 	.byte	0x04, 0x37
        /*0002*/ 	.short	(.L_9 - .L_8)
.L_8:
        /*0004*/ 	.word	0x0000007c


	//----- nvinfo : EIATTR_KPARAM_INFO
	.align		4
.L_9:
        /*0008*/ 	.byte	0x04, 0x17
        /*000a*/ 	.short	(.L_11 - .L_10)
.L_10:
        /*000c*/ 	.word	0x00000000
        /*0010*/ 	.short	0x0002
        /*0012*/ 	.short	0x0010
        /*0014*/ 	.byte	0x00, 0xf0, 0x11, 0x00


	//----- nvinfo : EIATTR_KPARAM_INFO
	.align		4
.L_11:
        /*0018*/ 	.byte	0x04, 0x17
        /*001a*/ 	.short	(.L_13 - .L_12)
.L_12:
        /*001c*/ 	.word	0x00000000
        /*0020*/ 	.short	0x0001
        /*0022*/ 	.short	0x0008
        /*0024*/ 	.byte	0x00, 0xf4, 0x21, 0x00


	//----- nvinfo : EIATTR_KPARAM_INFO
	.align		4
.L_13:
        /*0028*/ 	.byte	0x04, 0x17
        /*002a*/ 	.short	(.L_15 - .L_14)
.L_14:
        /*002c*/ 	.word	0x00000000
        /*0030*/ 	.short	0x0000
        /*0032*/ 	.short	0x0000
        /*0034*/ 	.byte	0x00, 0xf4, 0x21, 0x00


	//----- nvinfo : EIATTR_SPARSE_MMA_MASK
	.align		4
.L_15:
        /*0038*/ 	.byte	0x03, 0x50
        /*003a*/ 	.short	0x0000


	//----- nvinfo : EIATTR_MAXREG_COUNT
	.align		4
        /*003c*/ 	.byte	0x03, 0x1b
        /*003e*/ 	.short	0x00ff


	//----- nvinfo : EIATTR_EXIT_INSTR_OFFSETS
	.align		4
        /*0040*/ 	.byte	0x04, 0x1c
        /*0042*/ 	.short	(.L_17 - .L_16)


	//   ....[0]....
.L_16:
        /*0044*/ 	.word	0x00000130


	//----- nvinfo : EIATTR_REQNTID
	.align		4
.L_17:
        /*0048*/ 	.byte	0x04, 0x10
        /*004a*/ 	.short	(.L_19 - .L_18)
.L_18:
        /*004c*/ 	.word	0x00000100
        /*0050*/ 	.word	0x00000001
        /*0054*/ 	.word	0x00000001


	//----- nvinfo : EIATTR_CBANK_PARAM_SIZE
	.align		4
.L_19:
        /*0058*/ 	.byte	0x03, 0x19
        /*005a*/ 	.short	0x0014


	//----- nvinfo : EIATTR_PARAM_CBANK
	.align		4
        /*005c*/ 	.byte	0x04, 0x0a
        /*005e*/ 	.short	(.L_21 - .L_20)
	.align		4
.L_20:
        /*0060*/ 	.word	index@(.nv.constant0.triton_poi_fused_cat_1)
        /*0064*/ 	.short	0x0210
        /*0066*/ 	.short	0x0014


	//----- nvinfo : EIATTR_SW_WAR
	.align		4
.L_21:
        /*0068*/ 	.byte	0x04, 0x36
        /*006a*/ 	.short	(.L_23 - .L_22)
.L_22:
        /*006c*/ 	.word	0x00000008
.L_23:


//--------------------- .nv.callgraph             --------------------------
	.section	.nv.callgraph,"",@"SHT_CUDA_CALLGRAPH"
	.align	4
	.sectionentsize	8
	.align		4
        /*0000*/ 	.word	0x00000000
	.align		4
        /*0004*/ 	.word	0xffffffff
	.align		4
        /*0008*/ 	.word	0x00000000
	.align		4
        /*000c*/ 	.word	0xfffffffe
	.align		4
        /*0010*/ 	.word	0x00000000
	.align		4
        /*0014*/ 	.word	0xfffffffd
	.align		4
        /*0018*/ 	.word	0x00000000
	.align		4
        /*001c*/ 	.word	0xfffffffc


//--------------------- .text.triton_poi_fused_cat_1 --------------------------
	.section	.text.triton_poi_fused_cat_1,"ax",@progbits
	.align	128
        .global         triton_poi_fused_cat_1
        .type           triton_poi_fused_cat_1,@function
        .size           triton_poi_fused_cat_1,(.L_x_1 - triton_poi_fused_cat_1)
        .other          triton_poi_fused_cat_1,@"STO_CUDA_ENTRY STV_DEFAULT"
triton_poi_fused_cat_1:
.text.triton_poi_fused_cat_1:
[----:B------:R-:W-:Y:S01]  /*0000*/  LDC R1, c[0x0][0x28] ;  /* 0x00000a00ff017b82 */ /* 0x000fe20000000800 */
[----:B------:R-:W1:Y:S07]  /*0010*/  S2R R0, SR_TID.X ;  /* 0x0000000000007919 */ /* 0x000e6e0000002100 */
[----:B------:R-:W2:Y:S01]  /*0020*/  LDC.64 R2, c[0x0][0x210] ;  /* 0x00008400ff027b82 */ /* 0x000ea20000000a00 */
[----:B------:R-:W-:Y:S01]  /*0030*/  ULDC.64 UR4, c[0x0][0x208] ;  /* 0x0000820000047ab9 */ /* 0x000fe20000000a00 */
[----:B------:R-:W3:Y:S06]  /*0040*/  S2R R7, SR_CTAID.X ;  /* 0x0000000000077919 */ /* 0x000eec0000002500 */
[----:B------:R-:W4:Y:S01]  /*0050*/  LDC.64 R4, c[0x0][0x218] ;  /* 0x00008600ff047b82 */ /* 0x000f220000000a00 */
[----:B-1----:R-:W-:-:S05]  /*0060*/  IMAD.SHL.U32 R0, R0, 0x2, RZ ;  /* 0x0000000200007824 */ /* 0x002fca00078e00ff */
[----:B------:R-:W-:-:S05]  /*0070*/  LOP3.LUT R0, R0, 0x1fe, RZ, 0xc0, !PT ;  /* 0x000001fe00007812 */ /* 0x000fca00078ec0ff */
[----:B---3--:R-:W-:-:S04]  /*0080*/  IMAD R7, R7, 0x200, R0 ;  /* 0x0000020007077824 */ /* 0x008fc800078e0200 */
[----:B--2---:R-:W-:-:S06]  /*0090*/  IMAD.WIDE R2, R7, 0x4, R2 ;  /* 0x0000000407027825 */ /* 0x004fcc00078e0202 */
[----:B------:R-:W2:Y:S01]  /*00a0*/  LDG.E.64 R2, desc[UR4][R2.64] ;  /* 0x0000000402027981 */ /* 0x000ea2000c1e1b00 */
[----:B------:R-:W-:-:S04]  /*00b0*/  SHF.R.S32.HI R0, RZ, 0x1f, R7 ;  /* 0x0000001fff007819 */ /* 0x000fc80000011407 */
[----:B------:R-:W-:-:S05]  /*00c0*/  LEA.HI R0, R0, R7, RZ, 0x15 ;  /* 0x0000000700007211 */ /* 0x000fca00078fa8ff */
[C---:B------:R-:W-:Y:S01]  /*00d0*/  IMAD.SHL.U32 R6, R0.reuse, 0x2, RZ ;  /* 0x0000000200067824 */ /* 0x040fe200078e00ff */
[----:B------:R-:W-:-:S04]  /*00e0*/  LOP3.LUT R0, R0, 0xffe00000, RZ, 0xc0, !PT ;  /* 0xffe0000000007812 */ /* 0x000fc800078ec0ff */
[----:B------:R-:W-:-:S04]  /*00f0*/  LOP3.LUT R6, R6, 0xffc00000, RZ, 0xc0, !PT ;  /* 0xffc0000006067812 */ /* 0x000fc800078ec0ff */
[----:B------:R-:W-:-:S05]  /*0100*/  IADD3 R7, R6, R7, -R0 ;  /* 0x0000000706077210 */ /* 0x000fca0007ffe800 */
[----:B----4-:R-:W-:-:S05]  /*0110*/  IMAD.WIDE R4, R7, 0x4, R4 ;  /* 0x0000000407047825 */ /* 0x010fca00078e0204 */
[----:B--2---:R-:W-:Y:S01]  /*0120*/  STG.E.64 desc[UR4][R4.64], R2 ;  /* 0x0000000204007986 */ /* 0x004fe2000c101b04 */
[----:B------:R-:W-:Y:S05]  /*0130*/  EXIT ;  /* 0x000000000000794d */ /* 0x000fea0003800000 */
.L_x_0:
[----:B------:R-:W-:-:S00]  /*0140*/  BRA `(.L_x_0) ;  /* 0xfffffffc00fc7947 */ /* 0x000fc0000383ffff */
[----:B------:R-:W-:-:S00]  /*0150*/  NOP ;  /* 0x0000000000007918 */ /* 0x000fc00000000000 */
        /* <DEDUP_REMOVED lines=10> */
.L_x_1:


//--------------------- .nv.constant0.triton_poi_fused_cat_1 --------------------------
	.section	.nv.constant0.triton_poi_fused_cat_1,"a",@progbits
	.sectionflags	@""
	.align	4
.nv.constant0.triton_poi_fused_cat_1:
	.zero		548
